//
// Generated by NVIDIA NVVM Compiler
//
// Compiler Build ID: CL-36424714
// Cuda compilation tools, release 13.0, V13.0.88
// Based on NVVM 20.0.0
//

.version 9.0
.target sm_100
.address_size 64

	// .globl	_Z34stencil_kernel_register_tiling_gpuPKfPfi
// _ZZ34stencil_kernel_register_tiling_gpuPKfPfiE9in_curr_s has been demoted

.visible .entry _Z34stencil_kernel_register_tiling_gpuPKfPfi(
	.param .u64 .ptr .align 1 _Z34stencil_kernel_register_tiling_gpuPKfPfi_param_0,
	.param .u64 .ptr .align 1 _Z34stencil_kernel_register_tiling_gpuPKfPfi_param_1,
	.param .u32 _Z34stencil_kernel_register_tiling_gpuPKfPfi_param_2
)
{
	.reg .pred 	%p<48>;
	.reg .b32 	%r<174>;
	.reg .b32 	%f<39>;
	.reg .b64 	%rd<25>;
	// demoted variable
	.shared .align 4 .b8 _ZZ34stencil_kernel_register_tiling_gpuPKfPfiE9in_curr_s[256];
	ld.param.u64 	%rd3, [_Z34stencil_kernel_register_tiling_gpuPKfPfi_param_0];
	ld.param.u64 	%rd4, [_Z34stencil_kernel_register_tiling_gpuPKfPfi_param_1];
	ld.param.u32 	%r39, [_Z34stencil_kernel_register_tiling_gpuPKfPfi_param_2];
	cvta.to.global.u64 	%rd1, %rd4;
	cvta.to.global.u64 	%rd2, %rd3;
	mov.u32 	%r1, %ctaid.z;
	shl.b32 	%r2, %r1, 5;
	mov.u32 	%r40, %ctaid.y;
	mul.lo.s32 	%r3, %r40, 6;
	mov.u32 	%r4, %tid.y;
	add.s32 	%r41, %r4, %r3;
	add.s32 	%r5, %r41, -1;
	mov.u32 	%r43, %ctaid.x;
	mul.lo.s32 	%r6, %r43, 6;
	mov.u32 	%r7, %tid.x;
	add.s32 	%r44, %r7, %r6;
	add.s32 	%r8, %r44, -1;
	add.s32 	%r9, %r2, -1;
	max.u32 	%r45, %r9, %r5;
	max.u32 	%r46, %r8, %r45;
	setp.ge.u32 	%p1, %r46, %r39;
	@%p1 bra 	$L__BB0_2;
	mad.lo.s32 	%r47, %r39, %r9, %r5;
	mad.lo.s32 	%r48, %r47, %r39, %r8;
	mul.wide.u32 	%rd5, %r48, 4;
	add.s64 	%rd6, %rd2, %rd5;
	ld.global.nc.f32 	%f34, [%rd6];
$L__BB0_2:
	max.u32 	%r49, %r2, %r5;
	shl.b32 	%r50, %r4, 5;
	mov.u32 	%r51, _ZZ34stencil_kernel_register_tiling_gpuPKfPfiE9in_curr_s;
	add.s32 	%r52, %r51, %r50;
	shl.b32 	%r53, %r7, 2;
	add.s32 	%r10, %r52, %r53;
	max.u32 	%r54, %r8, %r49;
	setp.ge.u32 	%p2, %r54, %r39;
	@%p2 bra 	$L__BB0_4;
	mad.lo.s32 	%r55, %r39, %r2, %r5;
	mad.lo.s32 	%r56, %r55, %r39, %r8;
	mul.wide.u32 	%rd7, %r56, 4;
	add.s64 	%rd8, %rd2, %rd7;
	ld.global.nc.f32 	%f15, [%rd8];
	cvt.rzi.s32.f32 	%r57, %f15;
	st.shared.u32 	[%r10], %r57;
$L__BB0_4:
	add.s32 	%r11, %r39, -1;
	add.s32 	%r173, %r2, 2;
	add.s32 	%r59, %r2, 4;
	mad.lo.s32 	%r60, %r39, %r59, %r4;
	add.s32 	%r61, %r60, %r3;
	add.s32 	%r62, %r61, -1;
	mad.lo.s32 	%r63, %r39, %r62, %r7;
	add.s32 	%r172, %r63, %r6;
	mul.lo.s32 	%r64, %r39, %r39;
	shl.b32 	%r14, %r64, 2;
	add.s32 	%r65, %r2, 3;
	mad.lo.s32 	%r66, %r39, %r65, %r4;
	add.s32 	%r67, %r66, %r3;
	add.s32 	%r68, %r67, -1;
	mad.lo.s32 	%r69, %r39, %r68, %r7;
	add.s32 	%r171, %r69, %r6;
	mad.lo.s32 	%r70, %r39, %r173, %r4;
	add.s32 	%r71, %r70, %r3;
	add.s32 	%r72, %r71, -1;
	mad.lo.s32 	%r73, %r39, %r72, %r7;
	add.s32 	%r170, %r73, %r6;
	mad.lo.s32 	%r74, %r39, %r2, %r39;
	add.s32 	%r75, %r4, %r74;
	add.s32 	%r76, %r75, %r3;
	add.s32 	%r77, %r76, -1;
	mad.lo.s32 	%r78, %r39, %r77, %r7;
	add.s32 	%r168, %r78, %r6;
	mul.lo.s32 	%r79, %r1, %r39;
	shl.b32 	%r80, %r79, 5;
	add.s32 	%r81, %r4, %r80;
	add.s32 	%r82, %r81, %r3;
	add.s32 	%r83, %r82, -1;
	mad.lo.s32 	%r84, %r39, %r83, %r7;
	add.s32 	%r167, %r84, %r6;
	mov.b32 	%r169, 4;
$L__BB0_5:
	add.s32 	%r26, %r173, -1;
	max.u32 	%r85, %r26, %r5;
	max.u32 	%r86, %r8, %r85;
	setp.ge.u32 	%p3, %r86, %r39;
	@%p3 bra 	$L__BB0_7;
	add.s32 	%r87, %r168, -1;
	mul.wide.u32 	%rd9, %r87, 4;
	add.s64 	%rd10, %rd2, %rd9;
	ld.global.nc.f32 	%f35, [%rd10];
$L__BB0_7:
	setp.ge.u32 	%p4, %r8, %r11;
	setp.eq.s32 	%p5, %r8, 0;
	setp.ge.u32 	%p6, %r5, %r11;
	setp.eq.s32 	%p7, %r5, 0;
	bar.sync 	0;
	setp.eq.s32 	%p8, %r173, 2;
	add.s32 	%r88, %r173, -2;
	setp.ge.u32 	%p9, %r88, %r11;
	or.pred  	%p10, %p8, %p7;
	or.pred  	%p11, %p10, %p9;
	or.pred  	%p12, %p11, %p6;
	or.pred  	%p13, %p5, %p12;
	or.pred  	%p14, %p13, %p4;
	add.s32 	%r90, %r7, -1;
	add.s32 	%r92, %r4, -1;
	max.u32 	%r93, %r90, %r92;
	setp.gt.u32 	%p15, %r93, 5;
	or.pred  	%p16, %p14, %p15;
	@%p16 bra 	$L__BB0_9;
	ld.shared.u32 	%r94, [%r10];
	ld.shared.u32 	%r95, [%r10+-4];
	add.s32 	%r96, %r95, %r94;
	ld.shared.u32 	%r97, [%r10+4];
	add.s32 	%r98, %r96, %r97;
	ld.shared.u32 	%r99, [%r10+-32];
	add.s32 	%r100, %r98, %r99;
	ld.shared.u32 	%r101, [%r10+32];
	add.s32 	%r102, %r100, %r101;
	cvt.rn.f32.s32 	%f17, %r102;
	add.f32 	%f18, %f34, %f17;
	add.f32 	%f19, %f35, %f18;
	add.s32 	%r103, %r167, -1;
	mul.wide.u32 	%rd11, %r103, 4;
	add.s64 	%rd12, %rd1, %rd11;
	st.global.f32 	[%rd12], %f19;
$L__BB0_9:
	bar.sync 	0;
	ld.shared.u32 	%r27, [%r10];
	cvt.rzi.s32.f32 	%r104, %f35;
	st.shared.u32 	[%r10], %r104;
	max.u32 	%r105, %r173, %r5;
	max.u32 	%r106, %r8, %r105;
	setp.ge.u32 	%p17, %r106, %r39;
	@%p17 bra 	$L__BB0_11;
	add.s32 	%r107, %r170, -1;
	mul.wide.u32 	%rd13, %r107, 4;
	add.s64 	%rd14, %rd2, %rd13;
	ld.global.nc.f32 	%f35, [%rd14];
$L__BB0_11:
	setp.ge.u32 	%p18, %r8, %r11;
	setp.eq.s32 	%p19, %r8, 0;
	setp.eq.s32 	%p20, %r5, 0;
	bar.sync 	0;
	max.u32 	%r108, %r5, %r26;
	setp.ge.u32 	%p21, %r108, %r11;
	or.pred  	%p22, %p21, %p20;
	or.pred  	%p23, %p22, %p19;
	or.pred  	%p24, %p23, %p18;
	setp.gt.u32 	%p25, %r93, 5;
	or.pred  	%p26, %p24, %p25;
	@%p26 bra 	$L__BB0_13;
	ld.shared.u32 	%r114, [%r10];
	ld.shared.u32 	%r115, [%r10+-4];
	add.s32 	%r116, %r115, %r114;
	ld.shared.u32 	%r117, [%r10+4];
	add.s32 	%r118, %r116, %r117;
	ld.shared.u32 	%r119, [%r10+-32];
	add.s32 	%r120, %r118, %r119;
	ld.shared.u32 	%r121, [%r10+32];
	add.s32 	%r122, %r120, %r121;
	cvt.rn.f32.s32 	%f20, %r122;
	cvt.rn.f32.s32 	%f21, %r27;
	add.f32 	%f22, %f21, %f20;
	add.f32 	%f23, %f35, %f22;
	add.s32 	%r123, %r168, -1;
	mul.wide.u32 	%rd15, %r123, 4;
	add.s64 	%rd16, %rd1, %rd15;
	st.global.f32 	[%rd16], %f23;
$L__BB0_13:
	bar.sync 	0;
	ld.shared.u32 	%r28, [%r10];
	cvt.rzi.s32.f32 	%r124, %f35;
	st.shared.u32 	[%r10], %r124;
	add.s32 	%r29, %r173, 1;
	max.u32 	%r125, %r29, %r5;
	max.u32 	%r126, %r8, %r125;
	setp.ge.u32 	%p27, %r126, %r39;
	@%p27 bra 	$L__BB0_15;
	add.s32 	%r127, %r171, -1;
	mul.wide.u32 	%rd17, %r127, 4;
	add.s64 	%rd18, %rd2, %rd17;
	ld.global.nc.f32 	%f35, [%rd18];
$L__BB0_15:
	setp.ge.u32 	%p28, %r8, %r11;
	setp.eq.s32 	%p29, %r8, 0;
	setp.eq.s32 	%p30, %r5, 0;
	bar.sync 	0;
	max.u32 	%r128, %r5, %r173;
	setp.ge.u32 	%p31, %r128, %r11;
	or.pred  	%p32, %p31, %p30;
	or.pred  	%p33, %p32, %p29;
	or.pred  	%p34, %p33, %p28;
	setp.gt.u32 	%p35, %r93, 5;
	or.pred  	%p36, %p34, %p35;
	@%p36 bra 	$L__BB0_17;
	ld.shared.u32 	%r134, [%r10];
	ld.shared.u32 	%r135, [%r10+-4];
	add.s32 	%r136, %r135, %r134;
	ld.shared.u32 	%r137, [%r10+4];
	add.s32 	%r138, %r136, %r137;
	ld.shared.u32 	%r139, [%r10+-32];
	add.s32 	%r140, %r138, %r139;
	ld.shared.u32 	%r141, [%r10+32];
	add.s32 	%r142, %r140, %r141;
	cvt.rn.f32.s32 	%f24, %r142;
	cvt.rn.f32.s32 	%f25, %r28;
	add.f32 	%f26, %f25, %f24;
	add.f32 	%f27, %f35, %f26;
	add.s32 	%r143, %r170, -1;
	mul.wide.u32 	%rd19, %r143, 4;
	add.s64 	%rd20, %rd1, %rd19;
	st.global.f32 	[%rd20], %f27;
$L__BB0_17:
	bar.sync 	0;
	ld.shared.u32 	%r30, [%r10];
	cvt.rzi.s32.f32 	%r144, %f35;
	st.shared.u32 	[%r10], %r144;
	add.s32 	%r145, %r173, 2;
	max.u32 	%r146, %r145, %r5;
	max.u32 	%r147, %r8, %r146;
	setp.ge.u32 	%p37, %r147, %r39;
	@%p37 bra 	$L__BB0_19;
	add.s32 	%r148, %r172, -1;
	mul.wide.u32 	%rd21, %r148, 4;
	add.s64 	%rd22, %rd2, %rd21;
	ld.global.nc.f32 	%f35, [%rd22];
$L__BB0_19:
	setp.ge.u32 	%p38, %r8, %r11;
	setp.eq.s32 	%p39, %r8, 0;
	setp.eq.s32 	%p40, %r5, 0;
	bar.sync 	0;
	max.u32 	%r149, %r5, %r29;
	setp.ge.u32 	%p41, %r149, %r11;
	or.pred  	%p42, %p41, %p40;
	or.pred  	%p43, %p42, %p39;
	or.pred  	%p44, %p43, %p38;
	setp.gt.u32 	%p45, %r93, 5;
	or.pred  	%p46, %p44, %p45;
	@%p46 bra 	$L__BB0_21;
	ld.shared.u32 	%r155, [%r10];
	ld.shared.u32 	%r156, [%r10+-4];
	add.s32 	%r157, %r156, %r155;
	ld.shared.u32 	%r158, [%r10+4];
	add.s32 	%r159, %r157, %r158;
	ld.shared.u32 	%r160, [%r10+-32];
	add.s32 	%r161, %r159, %r160;
	ld.shared.u32 	%r162, [%r10+32];
	add.s32 	%r163, %r161, %r162;
	cvt.rn.f32.s32 	%f28, %r163;
	cvt.rn.f32.s32 	%f29, %r30;
	add.f32 	%f30, %f29, %f28;
	add.f32 	%f31, %f35, %f30;
	add.s32 	%r164, %r171, -1;
	mul.wide.u32 	%rd23, %r164, 4;
	add.s64 	%rd24, %rd1, %rd23;
	st.global.f32 	[%rd24], %f31;
$L__BB0_21:
	bar.sync 	0;
	ld.shared.u32 	%r165, [%r10];
	cvt.rn.f32.s32 	%f34, %r165;
	cvt.rzi.s32.f32 	%r166, %f35;
	st.shared.u32 	[%r10], %r166;
	add.s32 	%r173, %r173, 4;
	add.s32 	%r172, %r172, %r14;
	add.s32 	%r171, %r171, %r14;
	add.s32 	%r170, %r170, %r14;
	add.s32 	%r169, %r169, 4;
	add.s32 	%r168, %r168, %r14;
	add.s32 	%r167, %r167, %r14;
	setp.ne.s32 	%p47, %r169, 36;
	@%p47 bra 	$L__BB0_5;
	ret;

}


// ===== COMPILED SASS (sm_100) =====

	.target	sm_100

	.elftype	@"ET_EXEC"


//--------------------- .note.nv.tkinfo           --------------------------
	.section	.note.nv.tkinfo,"",@"SHT_NOTE"
	.sectionflags	@"SHF_NOTE_NV_TKINFO"
	.tkinfo
        /*0018*/ 	.word	0x00000002
        /*0030*/ 	.string	""
        /*0030*/ 	.string	"ptxas"
        /*0030*/ 	.string	"Cuda compilation tools, release 13.0, V13.0.88"
        /*0030*/ 	.string	"Build cuda_13.0.r13.0/compiler.36424714_0"
        /*0030*/ 	.string	"-arch sm_100 -m 64 "



//--------------------- .note.nv.cuinfo           --------------------------
	.section	.note.nv.cuinfo,"",@"SHT_NOTE"
	.sectionflags	@"SHF_NOTE_NV_CUINFO"
        /*0018*/ 	.short	0x0002
        /*001a*/ 	.short	0x0064
        /*001c*/ 	.short	0x0082
	.zero		2


//--------------------- .nv.info                  --------------------------
	.section	.nv.info,"",@"SHT_CUDA_INFO"
	.align	4


	//----- nvinfo : EIATTR_REGCOUNT
	.align		4
        /*0000*/ 	.byte	0x04, 0x2f
        /*0002*/ 	.short	(.L_1 - .L_0)
	.align		4
.L_0:
        /*0004*/ 	.word	index@(_Z34stencil_kernel_register_tiling_gpuPKfPfi)
        /*0008*/ 	.word	0x00000020


	//----- nvinfo : EIATTR_FRAME_SIZE
	.align		4
.L_1:
        /*000c*/ 	.byte	0x04, 0x11
        /*000e*/ 	.short	(.L_3 - .L_2)
	.align		4
.L_2:
        /*0010*/ 	.word	index@(_Z34stencil_kernel_register_tiling_gpuPKfPfi)
        /*0014*/ 	.word	0x00000000


	//----- nvinfo : EIATTR_MIN_STACK_SIZE
	.align		4
.L_3:
        /*0018*/ 	.byte	0x04, 0x12
        /*001a*/ 	.short	(.L_5 - .L_4)
	.align		4
.L_4:
        /*001c*/ 	.word	index@(_Z34stencil_kernel_register_tiling_gpuPKfPfi)
        /*0020*/ 	.word	0x00000000
.L_5:


//--------------------- .nv.compat                --------------------------
	.section	.nv.compat,"",@"SHT_CUDA_COMPAT_INFO"
	.align	4
        /*0000*/ 	.byte	0x02, 0x09, 0x00, 0x00, 0x02, 0x02, 0x01, 0x00, 0x02, 0x05, 0x05, 0x00, 0x03, 0x07, 0x01, 0x01
        /*0010*/ 	.byte	0x02, 0x03, 0x00, 0x00, 0x02, 0x06, 0x01, 0x00, 0x04, 0x0b, 0x08, 0x00, 0x09, 0x00, 0x00, 0x00
        /*0020*/ 	.byte	0x00, 0x00, 0x00, 0x00


//--------------------- .nv.info._Z34stencil_kernel_register_tiling_gpuPKfPfi --------------------------
	.section	.nv.info._Z34stencil_kernel_register_tiling_gpuPKfPfi,"",@"SHT_CUDA_INFO"
	.sectionflags	@""
	.align	4


	//----- nvinfo : EIATTR_CUDA_API_VERSION
	.align		4
        /*0000*/ 	.byte	0x04, 0x37
        /*0002*/ 	.short	(.L_7 - .L_6)
.L_6:
        /*0004*/ 	.word	0x00000082


	//----- nvinfo : EIATTR_KPARAM_INFO
	.align		4
.L_7:
        /*0008*/ 	.byte	0x04, 0x17
        /*000a*/ 	.short	(.L_9 - .L_8)
.L_8:
        /*000c*/ 	.word	0x00000000
        /*0010*/ 	.short	0x0002
        /*0012*/ 	.short	0x0010
        /*0014*/ 	.byte	0x00, 0xf0, 0x11, 0x00


	//----- nvinfo : EIATTR_KPARAM_INFO
	.align		4
.L_9:
        /*0018*/ 	.byte	0x04, 0x17
        /*001a*/ 	.short	(.L_11 - .L_10)
.L_10:
        /*001c*/ 	.word	0x00000000
        /*0020*/ 	.short	0x0001
        /*0022*/ 	.short	0x0008
        /*0024*/ 	.byte	0x00, 0xf5, 0x21, 0x00


	//----- nvinfo : EIATTR_KPARAM_INFO
	.align		4
.L_11:
        /*0028*/ 	.byte	0x04, 0x17
        /*002a*/ 	.short	(.L_13 - .L_12)
.L_12:
        /*002c*/ 	.word	0x00000000
        /*0030*/ 	.short	0x0000
        /*0032*/ 	.short	0x0000
        /*0034*/ 	.byte	0x00, 0xf5, 0x21, 0x00


	//----- nvinfo : EIATTR_SPARSE_MMA_MASK
	.align		4
.L_13:
        /*0038*/ 	.byte	0x03, 0x50
        /*003a*/ 	.short	0x0000


	//----- nvinfo : EIATTR_MAXREG_COUNT
	.align		4
        /*003c*/ 	.byte	0x03, 0x1b
        /*003e*/ 	.short	0x00ff


	//----- nvinfo : EIATTR_NUM_BARRIERS
	.align		4
        /*0040*/ 	.byte	0x02, 0x4c
        /*0042*/ 	.byte	0x01
	.zero		1


	//----- nvinfo : EIATTR_MERCURY_ISA_VERSION
	.align		4
        /*0044*/ 	.byte	0x03, 0x5f
        /*0046*/ 	.short	0x0101


	//----- nvinfo : EIATTR_VRC_CTA_INIT_COUNT
	.align		4
        /*0048*/ 	.byte	0x02, 0x4a
	.zero		1
	.zero		1


	//----- nvinfo : EIATTR_EXIT_INSTR_OFFSETS
	.align		4
        /*004c*/ 	.byte	0x04, 0x1c
        /*004e*/ 	.short	(.L_15 - .L_14)


	//   ....[0]....
.L_14:
        /*0050*/ 	.word	0x00000d60


	//----- nvinfo : EIATTR_CRS_STACK_SIZE
	.align		4
.L_15:
        /*0054*/ 	.byte	0x04, 0x1e
        /*0056*/ 	.short	(.L_17 - .L_16)
.L_16:
        /*0058*/ 	.word	0x00000000


	//----- nvinfo : EIATTR_CBANK_PARAM_SIZE
	.align		4
.L_17:
        /*005c*/ 	.byte	0x03, 0x19
        /*005e*/ 	.short	0x0014


	//----- nvinfo : EIATTR_PARAM_CBANK
	.align		4
        /*0060*/ 	.byte	0x04, 0x0a
        /*0062*/ 	.short	(.L_19 - .L_18)
	.align		4
.L_18:
        /*0064*/ 	.word	index@(.nv.constant0._Z34stencil_kernel_register_tiling_gpuPKfPfi)
        /*0068*/ 	.short	0x0380
        /*006a*/ 	.short	0x0014


	//----- nvinfo : EIATTR_SW_WAR
	.align		4
.L_19:
        /*006c*/ 	.byte	0x04, 0x36
        /*006e*/ 	.short	(.L_21 - .L_20)
.L_20:
        /*0070*/ 	.word	0x00000008
.L_21:


//--------------------- .nv.callgraph             --------------------------
	.section	.nv.callgraph,"",@"SHT_CUDA_CALLGRAPH"
	.align	4
	.sectionentsize	8
	.align		4
        /*0000*/ 	.word	0x00000000
	.align		4
        /*0004*/ 	.word	0xffffffff
	.align		4
        /*0008*/ 	.word	0x00000000
	.align		4
        /*000c*/ 	.word	0xfffffffe
	.align		4
        /*0010*/ 	.word	0x00000000
	.align		4
        /*0014*/ 	.word	0xfffffffd
	.align		4
        /*0018*/ 	.word	0x00000000
	.align		4
        /*001c*/ 	.word	0xfffffffc


//--------------------- .text._Z34stencil_kernel_register_tiling_gpuPKfPfi --------------------------
	.section	.text._Z34stencil_kernel_register_tiling_gpuPKfPfi,"ax",@progbits
	.align	128
        .global         _Z34stencil_kernel_register_tiling_gpuPKfPfi
        .type           _Z34stencil_kernel_register_tiling_gpuPKfPfi,@function
        .size           _Z34stencil_kernel_register_tiling_gpuPKfPfi,(.L_x_4 - _Z34stencil_kernel_register_tiling_gpuPKfPfi)
        .other          _Z34stencil_kernel_register_tiling_gpuPKfPfi,@"STO_CUDA_ENTRY STV_DEFAULT"
_Z34stencil_kernel_register_tiling_gpuPKfPfi:
.text._Z34stencil_kernel_register_tiling_gpuPKfPfi:
[----:B------:R-:W-:Y:S01]  /*0000*/  LDC R1, c[0x0][0x37c] ;  /* 0x0000df00ff017b82 */ /* 0x000fe20000000800 */
[----:B------:R-:W0:Y:S07]  /*0010*/  S2R R7, SR_CTAID.Y ;  /* 0x0000000000077919 */ /* 0x000e2e0000002600 */
[----:B------:R-:W1:Y:S01]  /*0020*/  S2UR UR7, SR_CTAID.Z ;  /* 0x00000000000779c3 */ /* 0x000e620000002700 */
[----:B------:R-:W2:Y:S01]  /*0030*/  LDCU.64 UR8, c[0x0][0x358] ;  /* 0x00006b00ff0877ac */ /* 0x000ea20008000a00 */
[----:B------:R-:W0:Y:S01]  /*0040*/  S2R R0, SR_TID.Y ;  /* 0x0000000000007919 */ /* 0x000e220000002200 */
[----:B------:R-:W3:Y:S05]  /*0050*/  S2R R9, SR_CTAID.X ;  /* 0x0000000000097919 */ /* 0x000eea0000002500 */
[----:B------:R-:W4:Y:S01]  /*0060*/  LDC R5, c[0x0][0x390] ;  /* 0x0000e400ff057b82 */ /* 0x000f220000000800 */
[----:B------:R-:W3:Y:S01]  /*0070*/  S2R R2, SR_TID.X ;  /* 0x0000000000027919 */ /* 0x000ee20000002100 */
[----:B-1----:R-:W-:-:S04]  /*0080*/  USHF.L.U32 UR4, UR7, 0x5, URZ ;  /* 0x0000000507047899 */ /* 0x002fc800080006ff */
[----:B------:R-:W-:Y:S01]  /*0090*/  UIADD3 UR5, UPT, UPT, UR4, -0x1, URZ ;  /* 0xffffffff04057890 */ /* 0x000fe2000fffe0ff */
[----:B0-----:R-:W-:-:S04]  /*00a0*/  IMAD R3, R7, 0x6, R0 ;  /* 0x0000000607037824 */ /* 0x001fc800078e0200 */
[----:B------:R-:W-:Y:S02]  /*00b0*/  VIADD R3, R3, 0xffffffff ;  /* 0xffffffff03037836 */ /* 0x000fe40000000000 */
[----:B---3--:R-:W-:-:S04]  /*00c0*/  IMAD R4, R9, 0x6, R2 ;  /* 0x0000000609047824 */ /* 0x008fc800078e0202 */
[----:B------:R-:W-:-:S05]  /*00d0*/  VIADD R4, R4, 0xffffffff ;  /* 0xffffffff04047836 */ /* 0x000fca0000000000 */
[----:B------:R-:W-:-:S04]  /*00e0*/  VIMNMX3.U32 R6, R3, UR4, R4, !PT ;  /* 0x0000000403067c0f */ /* 0x000fc8000f800004 */
[----:B----4-:R-:W-:-:S13]  /*00f0*/  ISETP.GE.U32.AND P1, PT, R6, R5, PT ;  /* 0x000000050600720c */ /* 0x010fda0003f26070 */
[----:B------:R-:W0:Y:S01]  /*0100*/  @!P1 LDC.64 R12, c[0x0][0x380] ;  /* 0x0000e000ff0c9b82 */ /* 0x000e220000000a00 */
[----:B------:R-:W-:-:S04]  /*0110*/  @!P1 IMAD R6, R5, UR4, R3 ;  /* 0x0000000405069c24 */ /* 0x000fc8000f8e0203 */
[--C-:B------:R-:W-:Y:S01]  /*0120*/  @!P1 IMAD R11, R6, R5, R4.reuse ;  /* 0x00000005060b9224 */ /* 0x100fe200078e0204 */
[----:B------:R-:W-:-:S04]  /*0130*/  VIMNMX3.U32 R6, R3, UR5, R4, !PT ;  /* 0x0000000503067c0f */ /* 0x000fc8000f800004 */
[----:B------:R-:W-:Y:S01]  /*0140*/  ISETP.GE.U32.AND P0, PT, R6, R5, PT ;  /* 0x000000050600720c */ /* 0x000fe20003f06070 */
[----:B0-----:R-:W-:Y:S01]  /*0150*/  @!P1 IMAD.WIDE.U32 R12, R11, 0x4, R12 ;  /* 0x000000040b0c9825 */ /* 0x001fe200078e000c */
[----:B------:R-:W0:Y:S05]  /*0160*/  S2UR UR6, SR_CgaCtaId ;  /* 0x00000000000679c3 */ /* 0x000e2a0000008800 */
[----:B--2---:R1:W2:Y:S06]  /*0170*/  @!P1 LDG.E.CONSTANT R12, desc[UR8][R12.64] ;  /* 0x000000080c0c9981 */ /* 0x0042ac000c1e9900 */
[----:B------:R-:W-:Y:S01]  /*0180*/  @!P0 IMAD R6, R5, UR5, R3 ;  /* 0x0000000505068c24 */ /* 0x000fe2000f8e0203 */
[----:B------:R-:W3:Y:S01]  /*0190*/  @!P0 LDC.64 R10, c[0x0][0x380] ;  /* 0x0000e000ff0a8b82 */ /* 0x000ee20000000a00 */
[----:B------:R-:W-:-:S02]  /*01a0*/  UMOV UR5, 0x400 ;  /* 0x0000040000057882 */ /* 0x000fc40000000000 */
[----:B------:R-:W-:Y:S02]  /*01b0*/  @!P0 IMAD R15, R6, R5, R4 ;  /* 0x00000005060f8224 */ /* 0x000fe400078e0204 */
[----:B------:R-:W-:Y:S01]  /*01c0*/  IMAD R19, R5, UR7, RZ ;  /* 0x0000000705137c24 */ /* 0x000fe2000f8e02ff */
[----:B------:R-:W-:Y:S02]  /*01d0*/  UIADD3 UR7, UPT, UPT, UR4, 0x3, URZ ;  /* 0x0000000304077890 */ /* 0x000fe4000fffe0ff */
[----:B0-----:R-:W-:Y:S02]  /*01e0*/  ULEA UR5, UR6, UR5, 0x18 ;  /* 0x0000000506057291 */ /* 0x001fe4000f8ec0ff */
[----:B------:R-:W-:Y:S01]  /*01f0*/  UIADD3 UR6, UPT, UPT, UR4, 0x4, URZ ;  /* 0x0000000404067890 */ /* 0x000fe2000fffe0ff */
[----:B---3--:R-:W-:-:S03]  /*0200*/  @!P0 IMAD.WIDE.U32 R10, R15, 0x4, R10 ;  /* 0x000000040f0a8825 */ /* 0x008fc600078e000a */
[----:B-1----:R-:W-:Y:S02]  /*0210*/  LEA R13, R0, UR5, 0x5 ;  /* 0x00000005000d7c11 */ /* 0x002fe4000f8e28ff */
[----:B------:R-:W-:Y:S01]  /*0220*/  LEA R20, R19, R0, 0x5 ;  /* 0x0000000013147211 */ /* 0x000fe200078e28ff */
[----:B------:R-:W-:Y:S01]  /*0230*/  IMAD R15, R5, UR4, R5 ;  /* 0x00000004050f7c24 */ /* 0x000fe2000f8e0205 */
[----:B------:R-:W-:Y:S01]  /*0240*/  UIADD3 UR4, UPT, UPT, UR4, 0x2, URZ ;  /* 0x0000000204047890 */ /* 0x000fe2000fffe0ff */
[----:B------:R-:W-:Y:S01]  /*0250*/  IMAD R6, R2, 0x4, R13 ;  /* 0x0000000402067824 */ /* 0x000fe200078e020d */
[----:B------:R0:W5:Y:S01]  /*0260*/  @!P0 LDG.E.CONSTANT R18, desc[UR8][R10.64] ;  /* 0x000000080a128981 */ /* 0x000162000c1e9900 */
[--C-:B------:R-:W-:Y:S01]  /*0270*/  IMAD.IADD R16, R15, 0x1, R0.reuse ;  /* 0x000000010f107824 */ /* 0x100fe200078e0200 */
[----:B------:R-:W1:Y:S01]  /*0280*/  LDCU UR5, c[0x0][0x390] ;  /* 0x00007200ff0577ac */ /* 0x000e620008000800 */
[C-C-:B------:R-:W-:Y:S02]  /*0290*/  IMAD R8, R5.reuse, UR6, R0.reuse ;  /* 0x0000000605087c24 */ /* 0x140fe4000f8e0200 */
[----:B------:R-:W-:-:S02]  /*02a0*/  IMAD R14, R5, UR4, R0 ;  /* 0x00000004050e7c24 */ /* 0x000fc4000f8e0200 */
[C---:B------:R-:W-:Y:S02]  /*02b0*/  IMAD R20, R7.reuse, 0x6, R20 ;  /* 0x0000000607147824 */ /* 0x040fe400078e0214 */
[C---:B------:R-:W-:Y:S02]  /*02c0*/  IMAD R8, R7.reuse, 0x6, R8 ;  /* 0x0000000607087824 */ /* 0x040fe400078e0208 */
[----:B0-----:R-:W-:Y:S01]  /*02d0*/  IMAD R11, R7, 0x6, R14 ;  /* 0x00000006070b7824 */ /* 0x001fe200078e020e */
[----:B------:R-:W-:Y:S01]  /*02e0*/  IADD3 R20, PT, PT, R20, -0x1, RZ ;  /* 0xffffffff14147810 */ /* 0x000fe20007ffe0ff */
[----:B------:R-:W0:Y:S01]  /*02f0*/  LDC.64 R14, c[0x0][0x388] ;  /* 0x0000e200ff0e7b82 */ /* 0x000e220000000a00 */
[----:B------:R-:W-:Y:S02]  /*0300*/  IMAD R10, R5, UR7, R0 ;  /* 0x00000007050a7c24 */ /* 0x000fe4000f8e0200 */
[----:B------:R-:W-:Y:S01]  /*0310*/  IMAD R16, R7, 0x6, R16 ;  /* 0x0000000607107824 */ /* 0x000fe200078e0210 */
[----:B------:R-:W-:Y:S01]  /*0320*/  IADD3 R11, PT, PT, R11, -0x1, RZ ;  /* 0xffffffff0b0b7810 */ /* 0x000fe20007ffe0ff */
[----:B------:R-:W-:-:S02]  /*0330*/  IMAD R10, R7, 0x6, R10 ;  /* 0x00000006070a7824 */ /* 0x000fc400078e020a */
[----:B------:R-:W-:Y:S02]  /*0340*/  VIADD R8, R8, 0xffffffff ;  /* 0xffffffff08087836 */ /* 0x000fe40000000000 */
[----:B------:R-:W-:Y:S02]  /*0350*/  VIADD R10, R10, 0xffffffff ;  /* 0xffffffff0a0a7836 */ /* 0x000fe40000000000 */
[----:B------:R-:W-:Y:S02]  /*0360*/  VIADD R16, R16, 0xffffffff ;  /* 0xffffffff10107836 */ /* 0x000fe40000000000 */
[-CC-:B------:R-:W-:Y:S02]  /*0370*/  IMAD R20, R20, R5.reuse, R2.reuse ;  /* 0x0000000514147224 */ /* 0x180fe400078e0202 */
[-CC-:B------:R-:W-:Y:S02]  /*0380*/  IMAD R8, R8, R5.reuse, R2.reuse ;  /* 0x0000000508087224 */ /* 0x180fe400078e0202 */
[----:B------:R-:W-:-:S02]  /*0390*/  IMAD R10, R10, R5, R2 ;  /* 0x000000050a0a7224 */ /* 0x000fc400078e0202 */
[-C--:B------:R-:W-:Y:S02]  /*03a0*/  IMAD R16, R16, R5.reuse, R2 ;  /* 0x0000000510107224 */ /* 0x080fe400078e0202 */
[C---:B------:R-:W-:Y:S01]  /*03b0*/  IMAD R21, R9.reuse, 0x6, R8 ;  /* 0x0000000609157824 */ /* 0x040fe200078e0208 */
[----:B------:R-:W-:Y:S01]  /*03c0*/  MOV R8, UR4 ;  /* 0x0000000400087c02 */ /* 0x000fe20008000f00 */
[----:B------:R-:W-:Y:S01]  /*03d0*/  IMAD R10, R9, 0x6, R10 ;  /* 0x00000006090a7824 */ /* 0x000fe200078e020a */
[----:B------:R-:W-:Y:S01]  /*03e0*/  UMOV UR4, 0x4 ;  /* 0x0000000400047882 */ /* 0x000fe20000000000 */
[----:B------:R-:W-:Y:S01]  /*03f0*/  VIADD R13, R5, 0xffffffff ;  /* 0xffffffff050d7836 */ /* 0x000fe20000000000 */
[----:B--2---:R2:W3:Y:S02]  /*0400*/  @!P1 F2I.TRUNC.NTZ R17, R12 ;  /* 0x0000000c00119305 */ /* 0x0044e4000020f100 */
[----:B--2---:R-:W-:Y:S02]  /*0410*/  IMAD R12, R11, R5, R2 ;  /* 0x000000050b0c7224 */ /* 0x004fe400078e0202 */
[----:B------:R-:W-:-:S02]  /*0420*/  IMAD R11, R9, 0x6, R20 ;  /* 0x00000006090b7824 */ /* 0x000fc400078e0214 */
[C---:B------:R-:W-:Y:S01]  /*0430*/  IMAD R7, R9.reuse, 0x6, R12 ;  /* 0x0000000609077824 */ /* 0x040fe200078e020c */
[----:B---3--:R2:W-:Y:S01]  /*0440*/  @!P1 STS [R6], R17 ;  /* 0x0000001106009388 */ /* 0x0085e20000000800 */
[----:B------:R-:W-:Y:S02]  /*0450*/  IMAD R9, R9, 0x6, R16 ;  /* 0x0000000609097824 */ /* 0x000fe400078e0210 */
[----:B01----:R-:W-:-:S07]  /*0460*/  IMAD R12, R5, R5, RZ ;  /* 0x00000005050c7224 */ /* 0x003fce00078e02ff */
.L_x_2:
[C---:B------:R-:W-:Y:S01]  /*0470*/  VIADD R20, R8.reuse, 0xffffffff ;  /* 0xffffffff08147836 */ /* 0x040fe20000000000 */
[----:B------:R-:W-:Y:S01]  /*0480*/  IADD3 R22, PT, PT, R8, -0x2, RZ ;  /* 0xfffffffe08167810 */ /* 0x000fe20007ffe0ff */
[----:B------:R-:W-:Y:S03]  /*0490*/  BAR.SYNC.DEFER_BLOCKING 0x0 ;  /* 0x0000000000007b1d */ /* 0x000fe60000010000 */
[----:B------:R-:W-:-:S04]  /*04a0*/  VIMNMX3.U32 R16, R20, R3, R4, !PT ;  /* 0x000000031410720f */ /* 0x000fc80007800004 */
[----:B------:R-:W-:-:S13]  /*04b0*/  ISETP.GE.U32.AND P0, PT, R16, UR5, PT ;  /* 0x0000000510007c0c */ /* 0x000fda000bf06070 */
[----:B--2---:R-:W0:Y:S01]  /*04c0*/  @!P0 LDC.64 R16, c[0x0][0x380] ;  /* 0x0000e000ff108b82 */ /* 0x004e220000000a00 */
[----:B------:R-:W-:-:S04]  /*04d0*/  @!P0 VIADD R19, R9, 0xffffffff ;  /* 0xffffffff09138836 */ /* 0x000fc80000000000 */
[----:B0-----:R-:W-:-:S05]  /*04e0*/  @!P0 IMAD.WIDE.U32 R16, R19, 0x4, R16 ;  /* 0x0000000413108825 */ /* 0x001fca00078e0010 */
[----:B-----5:R0:W5:Y:S01]  /*04f0*/  @!P0 LDG.E.CONSTANT R5, desc[UR8][R16.64] ;  /* 0x0000000810058981 */ /* 0x020162000c1e9900 */
[----:B------:R-:W-:Y:S01]  /*0500*/  ISETP.NE.AND P0, PT, R3, RZ, PT ;  /* 0x000000ff0300720c */ /* 0x000fe20003f05270 */
[----:B------:R-:W-:Y:S01]  /*0510*/  VIADD R19, R0, 0xffffffff ;  /* 0xffffffff00137836 */ /* 0x000fe20000000000 */
[----:B------:R-:W-:Y:S02]  /*0520*/  BSSY.RECONVERGENT B0, `(.L_x_0) ;  /* 0x0000018000007945 */ /* 0x000fe40003800200 */
[----:B------:R-:W-:-:S04]  /*0530*/  ISETP.EQ.OR P1, PT, R8, 0x2, !P0 ;  /* 0x000000020800780c */ /* 0x000fc80004722670 */
[-C--:B------:R-:W-:Y:S02]  /*0540*/  ISETP.GE.U32.OR P1, PT, R22, R13.reuse, P1 ;  /* 0x0000000d1600720c */ /* 0x080fe40000f26470 */
[----:B------:R-:W-:Y:S02]  /*0550*/  VIADDMNMX.U32 R22, R2, 0xffffffff, R19, !PT ;  /* 0xffffffff02167846 */ /* 0x000fe40007800013 */
[----:B------:R-:W-:Y:S02]  /*0560*/  ISETP.GE.U32.OR P1, PT, R3, R13, P1 ;  /* 0x0000000d0300720c */ /* 0x000fe40000f26470 */
[----:B------:R-:W-:Y:S02]  /*0570*/  VIMNMX3.U32 R19, R8, R3, R4, !PT ;  /* 0x000000030813720f */ /* 0x000fe40007800004 */
[----:B------:R-:W-:Y:S02]  /*0580*/  ISETP.EQ.OR P1, PT, R4, RZ, P1 ;  /* 0x000000ff0400720c */ /* 0x000fe40000f22670 */
[----:B------:R-:W-:-:S02]  /*0590*/  ISETP.GE.U32.AND P2, PT, R19, UR5, PT ;  /* 0x0000000513007c0c */ /* 0x000fc4000bf46070 */
[----:B------:R-:W-:-:S04]  /*05a0*/  ISETP.GE.U32.OR P1, PT, R4, R13, P1 ;  /* 0x0000000d0400720c */ /* 0x000fc80000f26470 */
[----:B------:R-:W-:-:S13]  /*05b0*/  ISETP.GT.U32.OR P1, PT, R22, 0x5, P1 ;  /* 0x000000051600780c */ /* 0x000fda0000f24470 */
[----:B0-----:R-:W-:Y:S05]  /*05c0*/  @P1 BRA `(.L_x_1) ;  /* 0x0000000000341947 */ /* 0x001fea0003800000 */
[----:B------:R-:W-:Y:S04]  /*05d0*/  LDS R16, [R6] ;  /* 0x0000000006107984 */ /* 0x000fe80000000800 */
[----:B------:R-:W-:Y:S04]  /*05e0*/  LDS R17, [R6+-0x4] ;  /* 0xfffffc0006117984 */ /* 0x000fe80000000800 */
[----:B------:R-:W0:Y:S04]  /*05f0*/  LDS R19, [R6+0x4] ;  /* 0x0000040006137984 */ /* 0x000e280000000800 */
[----:B------:R-:W-:Y:S04]  /*0600*/  LDS R23, [R6+-0x20] ;  /* 0xffffe00006177984 */ /* 0x000fe80000000800 */
[----:B------:R-:W1:Y:S01]  /*0610*/  LDS R24, [R6+0x20] ;  /* 0x0000200006187984 */ /* 0x000e620000000800 */
[----:B0-----:R-:W-:Y:S01]  /*0620*/  IADD3 R16, PT, PT, R19, R17, R16 ;  /* 0x0000001113107210 */ /* 0x001fe20007ffe010 */
[----:B------:R-:W-:-:S03]  /*0630*/  VIADD R19, R11, 0xffffffff ;  /* 0xffffffff0b137836 */ /* 0x000fc60000000000 */
[----:B-1----:R-:W-:-:S04]  /*0640*/  IADD3 R16, PT, PT, R24, R16, R23 ;  /* 0x0000001018107210 */ /* 0x002fc80007ffe017 */
[----:B------:R-:W-:-:S05]  /*0650*/  I2FP.F32.S32 R17, R16 ;  /* 0x0000001000117245 */ /* 0x000fca0000201400 */
[----:B------:R-:W-:Y:S01]  /*0660*/  FADD R18, R17, R18 ;  /* 0x0000001211127221 */ /* 0x000fe20000000000 */
[----:B------:R-:W-:-:S04]  /*0670*/  IMAD.WIDE.U32 R16, R19, 0x4, R14 ;  /* 0x0000000413107825 */ /* 0x000fc800078e000e */
[----:B-----5:R-:W-:-:S05]  /*0680*/  FADD R19, R5, R18 ;  /* 0x0000001205137221 */ /* 0x020fca0000000000 */
[----:B------:R0:W-:Y:S02]  /*0690*/  STG.E desc[UR8][R16.64], R19 ;  /* 0x0000001310007986 */ /* 0x0001e4000c101908 */
.L_x_1:
[----:B------:R-:W-:Y:S05]  /*06a0*/  BSYNC.RECONVERGENT B0 ;  /* 0x0000000000007941 */ /* 0x000fea0003800200 */
.L_x_0:
[----:B0-----:R-:W0:Y:S01]  /*06b0*/  @!P2 LDC.64 R16, c[0x0][0x380] ;  /* 0x0000e000ff10ab82 */ /* 0x001e220000000a00 */
[----:B------:R-:W-:-:S07]  /*06c0*/  @!P2 IADD3 R19, PT, PT, R7, -0x1, RZ ;  /* 0xffffffff0713a810 */ /* 0x000fce0007ffe0ff */
[----:B------:R-:W-:Y:S01]  /*06d0*/  BAR.SYNC.DEFER_BLOCKING 0x0 ;  /* 0x0000000000007b1d */ /* 0x000fe20000010000 */
[----:B0-----:R-:W-:-:S05]  /*06e0*/  @!P2 IMAD.WIDE.U32 R16, R19, 0x4, R16 ;  /* 0x000000041310a825 */ /* 0x001fca00078e0010 */
[----:B-----5:R0:W1:Y:S01]  /*06f0*/  F2I.TRUNC.NTZ R19, R5 ;  /* 0x0000000500137305 */ /* 0x020062000020f100 */
[----:B------:R-:W-:Y:S01]  /*0700*/  VIMNMX.U32 R20, PT, PT, R3, R20, !PT ;  /* 0x0000001403147248 */ /* 0x000fe20007fe0000 */
[----:B------:R-:W-:Y:S04]  /*0710*/  LDS R18, [R6] ;  /* 0x0000000006127984 */ /* 0x000fe80000000800 */
[----:B0-----:R0:W2:Y:S01]  /*0720*/  @!P2 LDG.E.CONSTANT R5, desc[UR8][R16.64] ;  /* 0x000000081005a981 */ /* 0x0010a2000c1e9900 */
[----:B------:R-:W-:Y:S01]  /*0730*/  ISETP.GE.U32.OR P1, PT, R20, R13, !P0 ;  /* 0x0000000d1400720c */ /* 0x000fe20004726470 */
[----:B------:R-:W-:-:S03]  /*0740*/  VIADD R20, R8, 0x1 ;  /* 0x0000000108147836 */ /* 0x000fc60000000000 */
[C---:B------:R-:W-:Y:S01]  /*0750*/  ISETP.EQ.OR P1, PT, R4.reuse, RZ, P1 ;  /* 0x000000ff0400720c */ /* 0x040fe20000f22670 */
[----:B-1----:R1:W-:Y:S01]  /*0760*/  STS [R6], R19 ;  /* 0x0000001306007388 */ /* 0x0023e20000000800 */
[----:B------:R-:W-:Y:S02]  /*0770*/  BAR.SYNC.DEFER_BLOCKING 0x0 ;  /* 0x0000000000007b1d */ /* 0x000fe40000010000 */
[----:B------:R-:W-:Y:S02]  /*0780*/  ISETP.GE.U32.OR P1, PT, R4, R13, P1 ;  /* 0x0000000d0400720c */ /* 0x000fe40000f26470 */
[----:B0-----:R-:W-:Y:S02]  /*0790*/  VIMNMX3.U32 R16, R20, R3, R4, !PT ;  /* 0x000000031410720f */ /* 0x001fe40007800004 */
[----:B------:R-:W-:Y:S02]  /*07a0*/  ISETP.GT.U32.OR P1, PT, R22, 0x5, P1 ;  /* 0x000000051600780c */ /* 0x000fe40000f24470 */
[----:B------:R-:W-:-:S13]  /*07b0*/  ISETP.GE.U32.AND P2, PT, R16, UR5, PT ;  /* 0x0000000510007c0c */ /* 0x000fda000bf46070 */
[----:B------:R-:W0:Y:S01]  /*07c0*/  @!P2 LDC.64 R16, c[0x0][0x380] ;  /* 0x0000e000ff10ab82 */ /* 0x000e220000000a00 */
[----:B-1----:R-:W-:Y:S01]  /*07d0*/  @!P2 IADD3 R19, PT, PT, R10, -0x1, RZ ;  /* 0xffffffff0a13a810 */ /* 0x002fe20007ffe0ff */
[----:B------:R-:W-:Y:S04]  /*07e0*/  @!P1 LDS R23, [R6] ;  /* 0x0000000006179984 */ /* 0x000fe80000000800 */
[----:B------:R-:W-:Y:S04]  /*07f0*/  @!P1 LDS R24, [R6+-0x4] ;  /* 0xfffffc0006189984 */ /* 0x000fe80000000800 */
[----:B------:R-:W1:Y:S04]  /*0800*/  @!P1 LDS R25, [R6+0x4] ;  /* 0x0000040006199984 */ /* 0x000e680000000800 */
[----:B------:R-:W-:Y:S04]  /*0810*/  @!P1 LDS R26, [R6+-0x20] ;  /* 0xffffe000061a9984 */ /* 0x000fe80000000800 */
[----:B------:R-:W3:Y:S01]  /*0820*/  @!P1 LDS R27, [R6+0x20] ;  /* 0x00002000061b9984 */ /* 0x000ee20000000800 */
[----:B-1----:R-:W-:-:S02]  /*0830*/  @!P1 IADD3 R23, PT, PT, R25, R24, R23 ;  /* 0x0000001819179210 */ /* 0x002fc40007ffe017 */
[----:B------:R-:W-:Y:S01]  /*0840*/  @!P1 I2FP.F32.S32 R24, R18 ;  /* 0x0000001200189245 */ /* 0x000fe20000201400 */
[----:B0-----:R-:W-:Y:S02]  /*0850*/  @!P2 IMAD.WIDE.U32 R18, R19, 0x4, R16 ;  /* 0x000000041312a825 */ /* 0x001fe400078e0010 */
[----:B------:R-:W0:Y:S01]  /*0860*/  @!P1 LDC.64 R16, c[0x0][0x388] ;  /* 0x0000e200ff109b82 */ /* 0x000e220000000a00 */
[----:B---3--:R-:W-:-:S04]  /*0870*/  @!P1 IADD3 R23, PT, PT, R27, R23, R26 ;  /* 0x000000171b179210 */ /* 0x008fc80007ffe01a */
[----:B------:R-:W-:-:S05]  /*0880*/  @!P1 I2FP.F32.S32 R23, R23 ;  /* 0x0000001700179245 */ /* 0x000fca0000201400 */
[----:B------:R-:W-:Y:S01]  /*0890*/  @!P1 FADD R24, R23, R24 ;  /* 0x0000001817189221 */ /* 0x000fe20000000000 */
[----:B------:R-:W-:-:S04]  /*08a0*/  @!P1 VIADD R27, R9, 0xffffffff ;  /* 0xffffffff091b9836 */ /* 0x000fc80000000000 */
[----:B0-----:R-:W-:Y:S01]  /*08b0*/  @!P1 IMAD.WIDE.U32 R16, R27, 0x4, R16 ;  /* 0x000000041b109825 */ /* 0x001fe200078e0010 */
[----:B--2---:R0:W1:Y:S03]  /*08c0*/  F2I.TRUNC.NTZ R23, R5 ;  /* 0x0000000500177305 */ /* 0x004066000020f100 */
[----:B------:R-:W-:Y:S02]  /*08d0*/  @!P1 FADD R25, R5, R24 ;  /* 0x0000001805199221 */ /* 0x000fe40000000000 */
[----:B0-----:R0:W2:Y:S01]  /*08e0*/  @!P2 LDG.E.CONSTANT R5, desc[UR8][R18.64] ;  /* 0x000000081205a981 */ /* 0x0010a2000c1e9900 */
[----:B------:R-:W-:-:S03]  /*08f0*/  VIMNMX.U32 R24, PT, PT, R3, R8, !PT ;  /* 0x0000000803187248 */ /* 0x000fc60007fe0000 */
[----:B------:R3:W-:Y:S01]  /*0900*/  @!P1 STG.E desc[UR8][R16.64], R25 ;  /* 0x0000001910009986 */ /* 0x0007e2000c101908 */
[----:B------:R-:W-:Y:S01]  /*0910*/  BAR.SYNC.DEFER_BLOCKING 0x0 ;  /* 0x0000000000007b1d */ /* 0x000fe20000010000 */
[----:B------:R-:W-:-:S04]  /*0920*/  ISETP.GE.U32.OR P2, PT, R24, R13, !P0 ;  /* 0x0000000d1800720c */ /* 0x000fc80004746470 */
[----:B------:R-:W-:Y:S02]  /*0930*/  ISETP.EQ.OR P2, PT, R4, RZ, P2 ;  /* 0x000000ff0400720c */ /* 0x000fe40001742670 */
[----:B---3--:R-:W-:Y:S02]  /*0940*/  VIADDMNMX.U32 R17, R8, 0x2, R3, !PT ;  /* 0x0000000208117846 */ /* 0x008fe40007800003 */
[C---:B------:R-:W-:Y:S02]  /*0950*/  ISETP.GE.U32.OR P2, PT, R4.reuse, R13, P2 ;  /* 0x0000000d0400720c */ /* 0x040fe40001746470 */
[----:B------:R-:W-:Y:S02]  /*0960*/  VIMNMX.U32 R17, PT, PT, R4, R17, !PT ;  /* 0x0000001104117248 */ /* 0x000fe40007fe0000 */
[----:B------:R-:W-:Y:S02]  /*0970*/  ISETP.GT.U32.OR P2, PT, R22, 0x5, P2 ;  /* 0x000000051600780c */ /* 0x000fe40001744470 */
[----:B------:R-:W-:Y:S01]  /*0980*/  ISETP.GE.U32.AND P1, PT, R17, UR5, PT ;  /* 0x0000000511007c0c */ /* 0x000fe2000bf26070 */
[----:B0-----:R-:W0:Y:S04]  /*0990*/  LDS R18, [R6] ;  /* 0x0000000006127984 */ /* 0x001e280000000800 */
[----:B-1----:R1:W-:Y:S08]  /*09a0*/  STS [R6], R23 ;  /* 0x0000001706007388 */ /* 0x0023f00000000800 */
[----:B------:R-:W3:Y:S08]  /*09b0*/  @!P1 LDC.64 R16, c[0x0][0x380] ;  /* 0x0000e000ff109b82 */ /* 0x000ef00000000a00 */
[----:B------:R-:W-:Y:S01]  /*09c0*/  BAR.SYNC.DEFER_BLOCKING 0x0 ;  /* 0x0000000000007b1d */ /* 0x000fe20000010000 */
[----:B-1----:R-:W-:-:S05]  /*09d0*/  @!P1 IADD3 R23, PT, PT, R21, -0x1, RZ ;  /* 0xffffffff15179810 */ /* 0x002fca0007ffe0ff */
[----:B---3--:R-:W-:Y:S01]  /*09e0*/  @!P1 IMAD.WIDE.U32 R16, R23, 0x4, R16 ;  /* 0x0000000417109825 */ /* 0x008fe200078e0010 */
[----:B------:R-:W-:Y:S04]  /*09f0*/  @!P2 LDS R19, [R6] ;  /* 0x000000000613a984 */ /* 0x000fe80000000800 */
[----:B------:R-:W-:Y:S04]  /*0a00*/  @!P2 LDS R24, [R6+-0x4] ;  /* 0xfffffc000618a984 */ /* 0x000fe80000000800 */
[----:B------:R-:W1:Y:S01]  /*0a10*/  @!P2 LDS R26, [R6+0x4] ;  /* 0x00000400061aa984 */ /* 0x000e620000000800 */
[----:B0-----:R-:W-:-:S03]  /*0a20*/  @!P2 I2FP.F32.S32 R18, R18 ;  /* 0x000000120012a245 */ /* 0x001fc60000201400 */
[----:B------:R-:W-:Y:S01]  /*0a30*/  @!P2 LDS R28, [R6+-0x20] ;  /* 0xffffe000061ca984 */ /* 0x000fe20000000800 */
[----:B-1----:R-:W-:-:S03]  /*0a40*/  @!P2 IADD3 R19, PT, PT, R26, R24, R19 ;  /* 0x000000181a13a210 */ /* 0x002fc60007ffe013 */
[----:B------:R-:W0:Y:S02]  /*0a50*/  @!P2 LDS R24, [R6+0x20] ;  /* 0x000020000618a984 */ /* 0x000e240000000800 */
[----:B0-----:R-:W-:-:S04]  /*0a60*/  @!P2 IADD3 R19, PT, PT, R24, R19, R28 ;  /* 0x000000131813a210 */ /* 0x001fc80007ffe01c */
[----:B------:R-:W-:-:S05]  /*0a70*/  @!P2 I2FP.F32.S32 R19, R19 ;  /* 0x000000130013a245 */ /* 0x000fca0000201400 */
[----:B------:R-:W-:Y:S01]  /*0a80*/  @!P2 FADD R18, R19, R18 ;  /* 0x000000121312a221 */ /* 0x000fe20000000000 */
[----:B--2---:R0:W1:Y:S03]  /*0a90*/  F2I.TRUNC.NTZ R23, R5 ;  /* 0x0000000500177305 */ /* 0x004066000020f100 */
[----:B------:R-:W-:Y:S02]  /*0aa0*/  @!P2 FADD R25, R5, R18 ;  /* 0x000000120519a221 */ /* 0x000fe40000000000 */
[----:B------:R-:W2:Y:S01]  /*0ab0*/  @!P2 LDC.64 R18, c[0x0][0x388] ;  /* 0x0000e200ff12ab82 */ /* 0x000ea20000000a00 */
[----:B0-----:R0:W3:Y:S01]  /*0ac0*/  @!P1 LDG.E.CONSTANT R5, desc[UR8][R16.64] ;  /* 0x0000000810059981 */ /* 0x0010e2000c1e9900 */
[----:B------:R-:W-:Y:S01]  /*0ad0*/  @!P2 VIADD R27, R7, 0xffffffff ;  /* 0xffffffff071ba836 */ /* 0x000fe20000000000 */
[----:B------:R-:W-:Y:S01]  /*0ae0*/  VIMNMX.U32 R20, PT, PT, R3, R20, !PT ;  /* 0x0000001403147248 */ /* 0x000fe20007fe0000 */
[----:B------:R-:W-:Y:S01]  /*0af0*/  UIADD3 UR4, UPT, UPT, UR4, 0x4, URZ ;  /* 0x0000000404047890 */ /* 0x000fe2000fffe0ff */
[----:B------:R-:W-:Y:S01]  /*0b00*/  VIADD R8, R8, 0x4 ;  /* 0x0000000408087836 */ /* 0x000fe20000000000 */
[C---:B------:R-:W-:Y:S01]  /*0b10*/  LEA R21, R12.reuse, R21, 0x2 ;  /* 0x000000150c157211 */ /* 0x040fe200078e10ff */
[----:B------:R-:W-:Y:S01]  /*0b20*/  IMAD R7, R12, 0x4, R7 ;  /* 0x000000040c077824 */ /* 0x000fe200078e0207 */
[----:B------:R-:W-:Y:S01]  /*0b30*/  ISETP.GE.U32.OR P0, PT, R20, R13, !P0 ;  /* 0x0000000d1400720c */ /* 0x000fe20004706470 */
[----:B------:R-:W-:Y:S01]  /*0b40*/  UISETP.NE.AND UP0, UPT, UR4, 0x24, UPT ;  /* 0x000000240400788c */ /* 0x000fe2000bf05270 */
[C---:B------:R-:W-:Y:S01]  /*0b50*/  IMAD R9, R12.reuse, 0x4, R9 ;  /* 0x000000040c097824 */ /* 0x040fe200078e0209 */
[----:B------:R-:W-:-:S02]  /*0b60*/  LEA R11, R12, R11, 0x2 ;  /* 0x0000000b0c0b7211 */ /* 0x000fc400078e10ff */
[----:B------:R-:W-:-:S04]  /*0b70*/  ISETP.EQ.OR P0, PT, R4, RZ, P0 ;  /* 0x000000ff0400720c */ /* 0x000fc80000702670 */
[----:B------:R-:W-:Y:S01]  /*0b80*/  ISETP.GE.U32.OR P0, PT, R4, R13, P0 ;  /* 0x0000000d0400720c */ /* 0x000fe20000706470 */
[----:B--2---:R-:W-:-:S03]  /*0b90*/  @!P2 IMAD.WIDE.U32 R18, R27, 0x4, R18 ;  /* 0x000000041b12a825 */ /* 0x004fc600078e0012 */
[----:B------:R-:W-:Y:S02]  /*0ba0*/  ISETP.GT.U32.OR P0, PT, R22, 0x5, P0 ;  /* 0x000000051600780c */ /* 0x000fe40000704470 */
[----:B------:R-:W-:Y:S01]  /*0bb0*/  @!P2 STG.E desc[UR8][R18.64], R25 ;  /* 0x000000191200a986 */ /* 0x000fe2000c101908 */
[----:B------:R-:W-:Y:S10]  /*0bc0*/  BAR.SYNC.DEFER_BLOCKING 0x0 ;  /* 0x0000000000007b1d */ /* 0x000ff40000010000 */
[----:B0-----:R-:W0:Y:S01]  /*0bd0*/  @!P0 LDC.64 R16, c[0x0][0x388] ;  /* 0x0000e200ff108b82 */ /* 0x001e220000000a00 */
[----:B------:R-:W2:Y:S04]  /*0be0*/  LDS R20, [R6] ;  /* 0x0000000006147984 */ /* 0x000ea80000000800 */
[----:B-1----:R1:W-:Y:S03]  /*0bf0*/  STS [R6], R23 ;  /* 0x0000001706007388 */ /* 0x0023e60000000800 */
[----:B------:R-:W-:Y:S01]  /*0c00*/  BAR.SYNC.DEFER_BLOCKING 0x0 ;  /* 0x0000000000007b1d */ /* 0x000fe20000010000 */
[----:B-1----:R-:W-:-:S02]  /*0c10*/  @!P0 IADD3 R23, PT, PT, R10, -0x1, RZ ;  /* 0xffffffff0a178810 */ /* 0x002fc40007ffe0ff */
[----:B------:R-:W-:-:S03]  /*0c20*/  LEA R10, R12, R10, 0x2 ;  /* 0x0000000a0c0a7211 */ /* 0x000fc600078e10ff */
[----:B0-----:R-:W-:Y:S01]  /*0c30*/  @!P0 IMAD.WIDE.U32 R16, R23, 0x4, R16 ;  /* 0x0000000417108825 */ /* 0x001fe200078e0010 */
[----:B------:R-:W-:Y:S04]  /*0c40*/  @!P0 LDS R22, [R6] ;  /* 0x0000000006168984 */ /* 0x000fe80000000800 */
[----:B------:R-:W-:Y:S04]  /*0c50*/  @!P0 LDS R27, [R6+-0x4] ;  /* 0xfffffc00061b8984 */ /* 0x000fe80000000800 */
[----:B------:R-:W0:Y:S01]  /*0c60*/  @!P0 LDS R24, [R6+0x4] ;  /* 0x0000040006188984 */ /* 0x000e220000000800 */
[----:B--2---:R-:W-:-:S03]  /*0c70*/  @!P0 I2FP.F32.S32 R19, R20 ;  /* 0x0000001400138245 */ /* 0x004fc60000201400 */
[----:B------:R-:W-:Y:S04]  /*0c80*/  @!P0 LDS R29, [R6+-0x20] ;  /* 0xffffe000061d8984 */ /* 0x000fe80000000800 */
[----:B------:R-:W1:Y:S01]  /*0c90*/  @!P0 LDS R26, [R6+0x20] ;  /* 0x00002000061a8984 */ /* 0x000e620000000800 */
[----:B0-----:R-:W-:-:S04]  /*0ca0*/  @!P0 IADD3 R22, PT, PT, R24, R27, R22 ;  /* 0x0000001b18168210 */ /* 0x001fc80007ffe016 */
[----:B-1----:R-:W-:-:S04]  /*0cb0*/  @!P0 IADD3 R22, PT, PT, R26, R22, R29 ;  /* 0x000000161a168210 */ /* 0x002fc80007ffe01d */
[----:B------:R-:W-:-:S05]  /*0cc0*/  @!P0 I2FP.F32.S32 R22, R22 ;  /* 0x0000001600168245 */ /* 0x000fca0000201400 */
[----:B------:R-:W-:-:S04]  /*0cd0*/  @!P0 FADD R22, R22, R19 ;  /* 0x0000001316168221 */ /* 0x000fc80000000000 */
[----:B---3--:R-:W-:Y:S01]  /*0ce0*/  @!P0 FADD R19, R5, R22 ;  /* 0x0000001605138221 */ /* 0x008fe20000000000 */
[----:B------:R-:W0:Y:S04]  /*0cf0*/  F2I.TRUNC.NTZ R23, R5 ;  /* 0x0000000500177305 */ /* 0x000e28000020f100 */
[----:B------:R-:W-:Y:S01]  /*0d00*/  @!P0 STG.E desc[UR8][R16.64], R19 ;  /* 0x0000001310008986 */ /* 0x000fe2000c101908 */
[----:B------:R-:W-:Y:S06]  /*0d10*/  BAR.SYNC.DEFER_BLOCKING 0x0 ;  /* 0x0000000000007b1d */ /* 0x000fec0000010000 */
[----:B------:R-:W1:Y:S04]  /*0d20*/  LDS R18, [R6] ;  /* 0x0000000006127984 */ /* 0x000e680000000800 */
[----:B0-----:R0:W-:Y:S01]  /*0d30*/  STS [R6], R23 ;  /* 0x0000001706007388 */ /* 0x0011e20000000800 */
[----:B-1----:R-:W-:Y:S01]  /*0d40*/  I2FP.F32.S32 R18, R18 ;  /* 0x0000001200127245 */ /* 0x002fe20000201400 */
[----:B0-----:R-:W-:Y:S06]  /*0d50*/  BRA.U UP0, `(.L_x_2) ;  /* 0xfffffff500c47547 */ /* 0x001fec000b83ffff */
[----:B------:R-:W-:Y:S05]  /*0d60*/  EXIT ;  /* 0x000000000000794d */ /* 0x000fea0003800000 */
.L_x_3:
[----:B------:R-:W-:-:S00]  /*0d70*/  BRA `(.L_x_3) ;  /* 0xfffffffc00fc7947 */ /* 0x000fc0000383ffff */
[----:B------:R-:W-:-:S00]  /*0d80*/  NOP ;  /* 0x0000000000007918 */ /* 0x000fc00000000000 */
[----:B------:R-:W-:-:S00]  /*0d90*/  NOP ;  /* 0x0000000000007918 */ /* 0x000fc00000000000 */
[----:B------:R-:W-:-:S00]  /*0da0*/  NOP ;  /* 0x0000000000007918 */ /* 0x000fc00000000000 */
[----:B------:R-:W-:-:S00]  /*0db0*/  NOP ;  /* 0x0000000000007918 */ /* 0x000fc00000000000 */
[----:B------:R-:W-:-:S00]  /*0dc0*/  NOP ;  /* 0x0000000000007918 */ /* 0x000fc00000000000 */
[----:B------:R-:W-:-:S00]  /*0dd0*/  NOP ;  /* 0x0000000000007918 */ /* 0x000fc00000000000 */
[----:B------:R-:W-:-:S00]  /*0de0*/  NOP ;  /* 0x0000000000007918 */ /* 0x000fc00000000000 */
[----:B------:R-:W-:-:S00]  /*0df0*/  NOP ;  /* 0x0000000000007918 */ /* 0x000fc00000000000 */
.L_x_4:


//--------------------- .nv.shared._Z34stencil_kernel_register_tiling_gpuPKfPfi --------------------------
	.section	.nv.shared._Z34stencil_kernel_register_tiling_gpuPKfPfi,"aw",@nobits
	.sectionflags	@""
	.align	4
.nv.shared._Z34stencil_kernel_register_tiling_gpuPKfPfi:
	.zero		1280


//--------------------- .nv.shared.reserved.0     --------------------------
	.section	.nv.shared.reserved.0,"aw",@nobits
	.weak		__nv_reservedSMEM_offset_0_alias
	.size		__nv_reservedSMEM_offset_0_alias, 0, 64
	.other		__nv_reservedSMEM_offset_0_alias,@"STO_CUDA_RESERVED_SHARED STV_DEFAULT"
__nv_reservedSMEM_offset_0_alias:
	.zero		0
	.zero		64


//--------------------- .nv.constant0._Z34stencil_kernel_register_tiling_gpuPKfPfi --------------------------
	.section	.nv.constant0._Z34stencil_kernel_register_tiling_gpuPKfPfi,"a",@progbits
	.sectionflags	@""
	.align	4
.nv.constant0._Z34stencil_kernel_register_tiling_gpuPKfPfi:
	.zero		916


//--------------------- SYMBOLS --------------------------

	.type		.nv.reservedSmem.offset0,@object
	.size		.nv.reservedSmem.offset0,0x4
	.type		.nv.reservedSmem.cap,@object
	.size		.nv.reservedSmem.cap,0x4
